//
// Generated by NVIDIA NVVM Compiler
//
// Compiler Build ID: CL-36424714
// Cuda compilation tools, release 13.0, V13.0.88
// Based on NVVM 20.0.0
//

.version 9.0
.target sm_100
.address_size 64

	// .globl	_Z18dummyKernel_pynariv
.extern .func  (.param .b32 func_retval0) vprintf
(
	.param .b64 vprintf_param_0,
	.param .b64 vprintf_param_1
)
;
.global .align 1 .b8 $str[8] = {100, 117, 109, 109, 117, 121, 10};

.visible .entry _Z18dummyKernel_pynariv()
{
	.reg .b32 	%r<3>;
	.reg .b64 	%rd<3>;

	mov.u64 	%rd1, $str;
	cvta.global.u64 	%rd2, %rd1;
	{ // callseq 0, 0
	.param .b64 param0;
	st.param.b64 	[param0], %rd2;
	.param .b64 param1;
	st.param.b64 	[param1], 0;
	.param .b32 retval0;
	call.uni (retval0), 
	vprintf, 
	(
	param0, 
	param1
	);
	ld.param.b32 	%r1, [retval0];
	} // callseq 0
	ret;

}


// ===== COMPILED SASS (sm_100) =====

	.target	sm_100

	.elftype	@"ET_EXEC"


//--------------------- .note.nv.tkinfo           --------------------------
	.section	.note.nv.tkinfo,"",@"SHT_NOTE"
	.sectionflags	@"SHF_NOTE_NV_TKINFO"
	.tkinfo
        /*0018*/ 	.word	0x00000002
        /*0030*/ 	.string	""
        /*0030*/ 	.string	"ptxas"
        /*0030*/ 	.string	"Cuda compilation tools, release 13.0, V13.0.88"
        /*0030*/ 	.string	"Build cuda_13.0.r13.0/compiler.36424714_0"
        /*0030*/ 	.string	"-arch sm_100 -m 64 "



//--------------------- .note.nv.cuinfo           --------------------------
	.section	.note.nv.cuinfo,"",@"SHT_NOTE"
	.sectionflags	@"SHF_NOTE_NV_CUINFO"
        /*0018*/ 	.short	0x0002
        /*001a*/ 	.short	0x0064
        /*001c*/ 	.short	0x0082
	.zero		2


//--------------------- .nv.info                  --------------------------
	.section	.nv.info,"",@"SHT_CUDA_INFO"
	.align	4


	//----- nvinfo : EIATTR_REGCOUNT
	.align		4
        /*0000*/ 	.byte	0x04, 0x2f
        /*0002*/ 	.short	(.L_2 - .L_1)
	.align		4
.L_1:
        /*0004*/ 	.word	index@(_Z18dummyKernel_pynariv)
        /*0008*/ 	.word	0x00000018


	//----- nvinfo : EIATTR_FRAME_SIZE
	.align		4
.L_2:
        /*000c*/ 	.byte	0x04, 0x11
        /*000e*/ 	.short	(.L_4 - .L_3)
	.align		4
.L_3:
        /*0010*/ 	.word	index@(_Z18dummyKernel_pynariv)
        /*0014*/ 	.word	0x00000000


	//----- nvinfo : EIATTR_MIN_STACK_SIZE
	.align		4
.L_4:
        /*0018*/ 	.byte	0x04, 0x12
        /*001a*/ 	.short	(.L_6 - .L_5)
	.align		4
.L_5:
        /*001c*/ 	.word	index@(_Z18dummyKernel_pynariv)
        /*0020*/ 	.word	0x00000000
.L_6:


//--------------------- .nv.compat                --------------------------
	.section	.nv.compat,"",@"SHT_CUDA_COMPAT_INFO"
	.align	4
        /*0000*/ 	.byte	0x02, 0x09, 0x00, 0x00, 0x02, 0x02, 0x01, 0x00, 0x02, 0x05, 0x05, 0x00, 0x03, 0x07, 0x01, 0x01
        /*0010*/ 	.byte	0x02, 0x03, 0x00, 0x00, 0x02, 0x06, 0x01, 0x00, 0x04, 0x0b, 0x08, 0x00, 0x09, 0x00, 0x00, 0x00
        /*0020*/ 	.byte	0x00, 0x00, 0x00, 0x00


//--------------------- .nv.info._Z18dummyKernel_pynariv --------------------------
	.section	.nv.info._Z18dummyKernel_pynariv,"",@"SHT_CUDA_INFO"
	.sectionflags	@""
	.align	4


	//----- nvinfo : EIATTR_CUDA_API_VERSION
	.align		4
        /*0000*/ 	.byte	0x04, 0x37
        /*0002*/ 	.short	(.L_8 - .L_7)
.L_7:
        /*0004*/ 	.word	0x00000082


	//----- nvinfo : EIATTR_SPARSE_MMA_MASK
	.align		4
.L_8:
        /*0008*/ 	.byte	0x03, 0x50
        /*000a*/ 	.short	0x0000


	//----- nvinfo : EIATTR_MAXREG_COUNT
	.align		4
        /*000c*/ 	.byte	0x03, 0x1b
        /*000e*/ 	.short	0x00ff


	//----- nvinfo : EIATTR_EXTERNS
	.align		4
        /*0010*/ 	.byte	0x04, 0x0f
        /*0012*/ 	.short	(.L_10 - .L_9)


	//   ....[0]....
	.align		4
.L_9:
        /*0014*/ 	.word	index@(vprintf)


	//----- nvinfo : EIATTR_MERCURY_ISA_VERSION
	.align		4
.L_10:
        /*0018*/ 	.byte	0x03, 0x5f
        /*001a*/ 	.short	0x0101


	//----- nvinfo : EIATTR_VRC_CTA_INIT_COUNT
	.align		4
        /*001c*/ 	.byte	0x02, 0x4a
	.zero		1
	.zero		1


	//----- nvinfo : EIATTR_SYSCALL_OFFSETS
	.align		4
        /*0020*/ 	.byte	0x04, 0x46
        /*0022*/ 	.short	(.L_12 - .L_11)


	//   ....[0]....
.L_11:
        /*0024*/ 	.word	0x00000080


	//----- nvinfo : EIATTR_EXIT_INSTR_OFFSETS
	.align		4
.L_12:
        /*0028*/ 	.byte	0x04, 0x1c
        /*002a*/ 	.short	(.L_14 - .L_13)


	//   ....[0]....
.L_13:
        /*002c*/ 	.word	0x00000090


	//----- nvinfo : EIATTR_SW_WAR
	.align		4
.L_14:
        /*0030*/ 	.byte	0x04, 0x36
        /*0032*/ 	.short	(.L_16 - .L_15)
.L_15:
        /*0034*/ 	.word	0x00000008
.L_16:


//--------------------- .nv.callgraph             --------------------------
	.section	.nv.callgraph,"",@"SHT_CUDA_CALLGRAPH"
	.align	4
	.sectionentsize	8
	.align		4
        /*0000*/ 	.word	0x00000000
	.align		4
        /*0004*/ 	.word	0xffffffff
	.align		4
        /*0008*/ 	.word	index@(_Z18dummyKernel_pynariv)
	.align		4
        /*000c*/ 	.word	index@(vprintf)
	.align		4
        /*0010*/ 	.word	0x00000000
	.align		4
        /*0014*/ 	.word	0xfffffffe
	.align		4
        /*0018*/ 	.word	0x00000000
	.align		4
        /*001c*/ 	.word	0xfffffffd
	.align		4
        /*0020*/ 	.word	0x00000000
	.align		4
        /*0024*/ 	.word	0xfffffffc


//--------------------- .nv.constant4             --------------------------
	.section	.nv.constant4,"a",@progbits
	.align	8
	.align		8
.nv.constant4:
        /*0000*/ 	.dword	vprintf
	.align		8
        /*0008*/ 	.dword	$str


//--------------------- .text._Z18dummyKernel_pynariv --------------------------
	.section	.text._Z18dummyKernel_pynariv,"ax",@progbits
	.align	128
        .global         _Z18dummyKernel_pynariv
        .type           _Z18dummyKernel_pynariv,@function
        .size           _Z18dummyKernel_pynariv,(.L_x_2 - _Z18dummyKernel_pynariv)
        .other          _Z18dummyKernel_pynariv,@"STO_CUDA_ENTRY STV_DEFAULT"
_Z18dummyKernel_pynariv:
.text._Z18dummyKernel_pynariv:
[----:B------:R-:W0:Y:S01]  /*0000*/  LDC R1, c[0x0][0x37c] ;  /* 0x0000df00ff017b82 */ /* 0x000e220000000800 */
[----:B------:R-:W-:Y:S01]  /*0010*/  MOV R0, 0x0 ;  /* 0x0000000000007802 */ /* 0x000fe20000000f00 */
[----:B------:R-:W1:Y:S01]  /*0020*/  LDCU.64 UR4, c[0x4][0x8] ;  /* 0x01000100ff0477ac */ /* 0x000e620008000a00 */
[----:B------:R-:W-:-:S05]  /*0030*/  CS2R R6, SRZ ;  /* 0x0000000000067805 */ /* 0x000fca000001ff00 */
[----:B------:R2:W3:Y:S01]  /*0040*/  LDC.64 R2, c[0x4][R0] ;  /* 0x0100000000027b82 */ /* 0x0004e20000000a00 */
[----:B-1----:R-:W-:Y:S02]  /*0050*/  IMAD.U32 R4, RZ, RZ, UR4 ;  /* 0x00000004ff047e24 */ /* 0x002fe4000f8e00ff */
[----:B--2---:R-:W-:-:S07]  /*0060*/  IMAD.U32 R5, RZ, RZ, UR5 ;  /* 0x00000005ff057e24 */ /* 0x004fce000f8e00ff */
[----:B------:R-:W-:-:S07]  /*0070*/  LEPC R20, `(.L_x_0) ;  /* 0x000000001014794e */ /* 0x000fce0000000000 */
[----:B0--3--:R-:W-:Y:S05]  /*0080*/  CALL.ABS.NOINC R2 ;  /* 0x0000000002007343 */ /* 0x009fea0003c00000 */
.L_x_0:
[----:B------:R-:W-:Y:S05]  /*0090*/  EXIT ;  /* 0x000000000000794d */ /* 0x000fea0003800000 */
.L_x_1:
[----:B------:R-:W-:-:S00]  /*00a0*/  BRA `(.L_x_1) ;  /* 0xfffffffc00fc7947 */ /* 0x000fc0000383ffff */
[----:B------:R-:W-:-:S00]  /*00b0*/  NOP ;  /* 0x0000000000007918 */ /* 0x000fc00000000000 */
        /* <DEDUP_REMOVED lines=12> */
.L_x_2:


//--------------------- .nv.global.init           --------------------------
	.section	.nv.global.init,"aw",@progbits
.nv.global.init:
	.type		$str,@object
	.size		$str,(.L_0 - $str)
$str:
        /*0000*/ 	.byte	0x64, 0x75, 0x6d, 0x6d, 0x75, 0x79, 0x0a, 0x00
.L_0:


//--------------------- .nv.shared.reserved.0     --------------------------
	.section	.nv.shared.reserved.0,"aw",@nobits
	.weak		__nv_reservedSMEM_offset_0_alias
	.size		__nv_reservedSMEM_offset_0_alias, 0, 64
	.other		__nv_reservedSMEM_offset_0_alias,@"STO_CUDA_RESERVED_SHARED STV_DEFAULT"
__nv_reservedSMEM_offset_0_alias:
	.zero		0
	.zero		64


//--------------------- .nv.constant0._Z18dummyKernel_pynariv --------------------------
	.section	.nv.constant0._Z18dummyKernel_pynariv,"a",@progbits
	.sectionflags	@""
	.align	4
.nv.constant0._Z18dummyKernel_pynariv:
	.zero		896


//--------------------- SYMBOLS --------------------------

	.type		.nv.reservedSmem.offset0,@object
	.size		.nv.reservedSmem.offset0,0x4
	.type		vprintf,@function
